//
// Generated by NVIDIA NVVM Compiler
//
// Compiler Build ID: CL-36424714
// Cuda compilation tools, release 13.0, V13.0.88
// Based on NVVM 20.0.0
//

.version 9.0
.target sm_100
.address_size 64

	// .globl	_Z10vector_addPfS_S_i

.visible .entry _Z10vector_addPfS_S_i(
	.param .u64 .ptr .align 1 _Z10vector_addPfS_S_i_param_0,
	.param .u64 .ptr .align 1 _Z10vector_addPfS_S_i_param_1,
	.param .u64 .ptr .align 1 _Z10vector_addPfS_S_i_param_2,
	.param .u32 _Z10vector_addPfS_S_i_param_3
)
{
	.reg .pred 	%p<2>;
	.reg .b32 	%r<6>;
	.reg .b32 	%f<4>;
	.reg .b64 	%rd<11>;

	ld.param.u64 	%rd1, [_Z10vector_addPfS_S_i_param_0];
	ld.param.u64 	%rd2, [_Z10vector_addPfS_S_i_param_1];
	ld.param.u64 	%rd3, [_Z10vector_addPfS_S_i_param_2];
	ld.param.u32 	%r2, [_Z10vector_addPfS_S_i_param_3];
	mov.u32 	%r3, %ctaid.x;
	mov.u32 	%r4, %ntid.x;
	mov.u32 	%r5, %tid.x;
	mad.lo.s32 	%r1, %r3, %r4, %r5;
	setp.ge.s32 	%p1, %r1, %r2;
	@%p1 bra 	$L__BB0_2;
	cvta.to.global.u64 	%rd4, %rd1;
	cvta.to.global.u64 	%rd5, %rd2;
	cvta.to.global.u64 	%rd6, %rd3;
	mul.wide.s32 	%rd7, %r1, 4;
	add.s64 	%rd8, %rd4, %rd7;
	ld.global.f32 	%f1, [%rd8];
	add.s64 	%rd9, %rd5, %rd7;
	ld.global.f32 	%f2, [%rd9];
	add.f32 	%f3, %f1, %f2;
	add.s64 	%rd10, %rd6, %rd7;
	st.global.f32 	[%rd10], %f3;
$L__BB0_2:
	ret;

}


// ===== COMPILED SASS (sm_100) =====

	.target	sm_100

	.elftype	@"ET_EXEC"


//--------------------- .note.nv.tkinfo           --------------------------
	.section	.note.nv.tkinfo,"",@"SHT_NOTE"
	.sectionflags	@"SHF_NOTE_NV_TKINFO"
	.tkinfo
        /*0018*/ 	.word	0x00000002
        /*0030*/ 	.string	""
        /*0030*/ 	.string	"ptxas"
        /*0030*/ 	.string	"Cuda compilation tools, release 13.0, V13.0.88"
        /*0030*/ 	.string	"Build cuda_13.0.r13.0/compiler.36424714_0"
        /*0030*/ 	.string	"-arch sm_100 -m 64 "



//--------------------- .note.nv.cuinfo           --------------------------
	.section	.note.nv.cuinfo,"",@"SHT_NOTE"
	.sectionflags	@"SHF_NOTE_NV_CUINFO"
        /*0018*/ 	.short	0x0002
        /*001a*/ 	.short	0x0064
        /*001c*/ 	.short	0x0082
	.zero		2


//--------------------- .nv.info                  --------------------------
	.section	.nv.info,"",@"SHT_CUDA_INFO"
	.align	4


	//----- nvinfo : EIATTR_REGCOUNT
	.align		4
        /*0000*/ 	.byte	0x04, 0x2f
        /*0002*/ 	.short	(.L_1 - .L_0)
	.align		4
.L_0:
        /*0004*/ 	.word	index@(_Z10vector_addPfS_S_i)
        /*0008*/ 	.word	0x0000000c


	//----- nvinfo : EIATTR_FRAME_SIZE
	.align		4
.L_1:
        /*000c*/ 	.byte	0x04, 0x11
        /*000e*/ 	.short	(.L_3 - .L_2)
	.align		4
.L_2:
        /*0010*/ 	.word	index@(_Z10vector_addPfS_S_i)
        /*0014*/ 	.word	0x00000000


	//----- nvinfo : EIATTR_MIN_STACK_SIZE
	.align		4
.L_3:
        /*0018*/ 	.byte	0x04, 0x12
        /*001a*/ 	.short	(.L_5 - .L_4)
	.align		4
.L_4:
        /*001c*/ 	.word	index@(_Z10vector_addPfS_S_i)
        /*0020*/ 	.word	0x00000000
.L_5:


//--------------------- .nv.compat                --------------------------
	.section	.nv.compat,"",@"SHT_CUDA_COMPAT_INFO"
	.align	4
        /*0000*/ 	.byte	0x02, 0x09, 0x00, 0x00, 0x02, 0x02, 0x01, 0x00, 0x02, 0x05, 0x05, 0x00, 0x03, 0x07, 0x01, 0x01
        /*0010*/ 	.byte	0x02, 0x03, 0x00, 0x00, 0x02, 0x06, 0x01, 0x00, 0x04, 0x0b, 0x08, 0x00, 0x09, 0x00, 0x00, 0x00
        /*0020*/ 	.byte	0x00, 0x00, 0x00, 0x00


//--------------------- .nv.info._Z10vector_addPfS_S_i --------------------------
	.section	.nv.info._Z10vector_addPfS_S_i,"",@"SHT_CUDA_INFO"
	.sectionflags	@""
	.align	4


	//----- nvinfo : EIATTR_CUDA_API_VERSION
	.align		4
        /*0000*/ 	.byte	0x04, 0x37
        /*0002*/ 	.short	(.L_7 - .L_6)
.L_6:
        /*0004*/ 	.word	0x00000082


	//----- nvinfo : EIATTR_KPARAM_INFO
	.align		4
.L_7:
        /*0008*/ 	.byte	0x04, 0x17
        /*000a*/ 	.short	(.L_9 - .L_8)
.L_8:
        /*000c*/ 	.word	0x00000000
        /*0010*/ 	.short	0x0003
        /*0012*/ 	.short	0x0018
        /*0014*/ 	.byte	0x00, 0xf0, 0x11, 0x00


	//----- nvinfo : EIATTR_KPARAM_INFO
	.align		4
.L_9:
        /*0018*/ 	.byte	0x04, 0x17
        /*001a*/ 	.short	(.L_11 - .L_10)
.L_10:
        /*001c*/ 	.word	0x00000000
        /*0020*/ 	.short	0x0002
        /*0022*/ 	.short	0x0010
        /*0024*/ 	.byte	0x00, 0xf5, 0x21, 0x00


	//----- nvinfo : EIATTR_KPARAM_INFO
	.align		4
.L_11:
        /*0028*/ 	.byte	0x04, 0x17
        /*002a*/ 	.short	(.L_13 - .L_12)
.L_12:
        /*002c*/ 	.word	0x00000000
        /*0030*/ 	.short	0x0001
        /*0032*/ 	.short	0x0008
        /*0034*/ 	.byte	0x00, 0xf5, 0x21, 0x00


	//----- nvinfo : EIATTR_KPARAM_INFO
	.align		4
.L_13:
        /*0038*/ 	.byte	0x04, 0x17
        /*003a*/ 	.short	(.L_15 - .L_14)
.L_14:
        /*003c*/ 	.word	0x00000000
        /*0040*/ 	.short	0x0000
        /*0042*/ 	.short	0x0000
        /*0044*/ 	.byte	0x00, 0xf5, 0x21, 0x00


	//----- nvinfo : EIATTR_SPARSE_MMA_MASK
	.align		4
.L_15:
        /*0048*/ 	.byte	0x03, 0x50
        /*004a*/ 	.short	0x0000


	//----- nvinfo : EIATTR_MAXREG_COUNT
	.align		4
        /*004c*/ 	.byte	0x03, 0x1b
        /*004e*/ 	.short	0x00ff


	//----- nvinfo : EIATTR_MERCURY_ISA_VERSION
	.align		4
        /*0050*/ 	.byte	0x03, 0x5f
        /*0052*/ 	.short	0x0101


	//----- nvinfo : EIATTR_VRC_CTA_INIT_COUNT
	.align		4
        /*0054*/ 	.byte	0x02, 0x4a
	.zero		1
	.zero		1


	//----- nvinfo : EIATTR_EXIT_INSTR_OFFSETS
	.align		4
        /*0058*/ 	.byte	0x04, 0x1c
        /*005a*/ 	.short	(.L_17 - .L_16)


	//   ....[0]....
.L_16:
        /*005c*/ 	.word	0x00000070


	//   ....[1]....
        /*0060*/ 	.word	0x00000130


	//----- nvinfo : EIATTR_CBANK_PARAM_SIZE
	.align		4
.L_17:
        /*0064*/ 	.byte	0x03, 0x19
        /*0066*/ 	.short	0x001c


	//----- nvinfo : EIATTR_PARAM_CBANK
	.align		4
        /*0068*/ 	.byte	0x04, 0x0a
        /*006a*/ 	.short	(.L_19 - .L_18)
	.align		4
.L_18:
        /*006c*/ 	.word	index@(.nv.constant0._Z10vector_addPfS_S_i)
        /*0070*/ 	.short	0x0380
        /*0072*/ 	.short	0x001c


	//----- nvinfo : EIATTR_SW_WAR
	.align		4
.L_19:
        /*0074*/ 	.byte	0x04, 0x36
        /*0076*/ 	.short	(.L_21 - .L_20)
.L_20:
        /*0078*/ 	.word	0x00000008
.L_21:


//--------------------- .nv.callgraph             --------------------------
	.section	.nv.callgraph,"",@"SHT_CUDA_CALLGRAPH"
	.align	4
	.sectionentsize	8
	.align		4
        /*0000*/ 	.word	0x00000000
	.align		4
        /*0004*/ 	.word	0xffffffff
	.align		4
        /*0008*/ 	.word	0x00000000
	.align		4
        /*000c*/ 	.word	0xfffffffe
	.align		4
        /*0010*/ 	.word	0x00000000
	.align		4
        /*0014*/ 	.word	0xfffffffd
	.align		4
        /*0018*/ 	.word	0x00000000
	.align		4
        /*001c*/ 	.word	0xfffffffc


//--------------------- .text._Z10vector_addPfS_S_i --------------------------
	.section	.text._Z10vector_addPfS_S_i,"ax",@progbits
	.align	128
        .global         _Z10vector_addPfS_S_i
        .type           _Z10vector_addPfS_S_i,@function
        .size           _Z10vector_addPfS_S_i,(.L_x_1 - _Z10vector_addPfS_S_i)
        .other          _Z10vector_addPfS_S_i,@"STO_CUDA_ENTRY STV_DEFAULT"
_Z10vector_addPfS_S_i:
.text._Z10vector_addPfS_S_i:
[----:B------:R-:W-:Y:S01]  /*0000*/  LDC R1, c[0x0][0x37c] ;  /* 0x0000df00ff017b82 */ /* 0x000fe20000000800 */
[----:B------:R-:W0:Y:S07]  /*0010*/  S2R R0, SR_TID.X ;  /* 0x0000000000007919 */ /* 0x000e2e0000002100 */
[----:B------:R-:W0:Y:S01]  /*0020*/  S2UR UR4, SR_CTAID.X ;  /* 0x00000000000479c3 */ /* 0x000e220000002500 */
[----:B------:R-:W1:Y:S07]  /*0030*/  LDCU UR5, c[0x0][0x398] ;  /* 0x00007300ff0577ac */ /* 0x000e6e0008000800 */
[----:B------:R-:W0:Y:S02]  /*0040*/  LDC R9, c[0x0][0x360] ;  /* 0x0000d800ff097b82 */ /* 0x000e240000000800 */
[----:B0-----:R-:W-:-:S05]  /*0050*/  IMAD R9, R9, UR4, R0 ;  /* 0x0000000409097c24 */ /* 0x001fca000f8e0200 */
[----:B-1----:R-:W-:-:S13]  /*0060*/  ISETP.GE.AND P0, PT, R9, UR5, PT ;  /* 0x0000000509007c0c */ /* 0x002fda000bf06270 */
[----:B------:R-:W-:Y:S05]  /*0070*/  @P0 EXIT ;  /* 0x000000000000094d */ /* 0x000fea0003800000 */
[----:B------:R-:W0:Y:S01]  /*0080*/  LDC.64 R2, c[0x0][0x380] ;  /* 0x0000e000ff027b82 */ /* 0x000e220000000a00 */
[----:B------:R-:W1:Y:S07]  /*0090*/  LDCU.64 UR4, c[0x0][0x358] ;  /* 0x00006b00ff0477ac */ /* 0x000e6e0008000a00 */
[----:B------:R-:W2:Y:S08]  /*00a0*/  LDC.64 R4, c[0x0][0x388] ;  /* 0x0000e200ff047b82 */ /* 0x000eb00000000a00 */
[----:B------:R-:W3:Y:S01]  /*00b0*/  LDC.64 R6, c[0x0][0x390] ;  /* 0x0000e400ff067b82 */ /* 0x000ee20000000a00 */
[----:B0-----:R-:W-:-:S06]  /*00c0*/  IMAD.WIDE R2, R9, 0x4, R2 ;  /* 0x0000000409027825 */ /* 0x001fcc00078e0202 */
[----:B-1----:R-:W4:Y:S01]  /*00d0*/  LDG.E R2, desc[UR4][R2.64] ;  /* 0x0000000402027981 */ /* 0x002f22000c1e1900 */
[----:B--2---:R-:W-:-:S06]  /*00e0*/  IMAD.WIDE R4, R9, 0x4, R4 ;  /* 0x0000000409047825 */ /* 0x004fcc00078e0204 */
[----:B------:R-:W4:Y:S01]  /*00f0*/  LDG.E R5, desc[UR4][R4.64] ;  /* 0x0000000404057981 */ /* 0x000f22000c1e1900 */
[----:B---3--:R-:W-:-:S04]  /*0100*/  IMAD.WIDE R6, R9, 0x4, R6 ;  /* 0x0000000409067825 */ /* 0x008fc800078e0206 */
[----:B----4-:R-:W-:-:S05]  /*0110*/  FADD R9, R2, R5 ;  /* 0x0000000502097221 */ /* 0x010fca0000000000 */
[----:B------:R-:W-:Y:S01]  /*0120*/  STG.E desc[UR4][R6.64], R9 ;  /* 0x0000000906007986 */ /* 0x000fe2000c101904 */
[----:B------:R-:W-:Y:S05]  /*0130*/  EXIT ;  /* 0x000000000000794d */ /* 0x000fea0003800000 */
.L_x_0:
[----:B------:R-:W-:-:S00]  /*0140*/  BRA `(.L_x_0) ;  /* 0xfffffffc00fc7947 */ /* 0x000fc0000383ffff */
[----:B------:R-:W-:-:S00]  /*0150*/  NOP ;  /* 0x0000000000007918 */ /* 0x000fc00000000000 */
        /* <DEDUP_REMOVED lines=10> */
.L_x_1:


//--------------------- .nv.shared.reserved.0     --------------------------
	.section	.nv.shared.reserved.0,"aw",@nobits
	.weak		__nv_reservedSMEM_offset_0_alias
	.size		__nv_reservedSMEM_offset_0_alias, 0, 64
	.other		__nv_reservedSMEM_offset_0_alias,@"STO_CUDA_RESERVED_SHARED STV_DEFAULT"
__nv_reservedSMEM_offset_0_alias:
	.zero		0
	.zero		64


//--------------------- .nv.constant0._Z10vector_addPfS_S_i --------------------------
	.section	.nv.constant0._Z10vector_addPfS_S_i,"a",@progbits
	.sectionflags	@""
	.align	4
.nv.constant0._Z10vector_addPfS_S_i:
	.zero		924


//--------------------- SYMBOLS --------------------------

	.type		.nv.reservedSmem.offset0,@object
	.size		.nv.reservedSmem.offset0,0x4
